//
// Generated by NVIDIA NVVM Compiler
//
// Compiler Build ID: CL-36424714
// Cuda compilation tools, release 13.0, V13.0.88
// Based on NVVM 20.0.0
//

.version 9.0
.target sm_100
.address_size 64

	// .globl	_Z9addKernelPiPKiS1_
.const .align 4 .b8 constantArray[80];

.visible .entry _Z9addKernelPiPKiS1_(
	.param .u64 .ptr .align 1 _Z9addKernelPiPKiS1__param_0,
	.param .u64 .ptr .align 1 _Z9addKernelPiPKiS1__param_1,
	.param .u64 .ptr .align 1 _Z9addKernelPiPKiS1__param_2
)
{
	.reg .b32 	%r<5>;
	.reg .b64 	%rd<11>;

	ld.param.u64 	%rd1, [_Z9addKernelPiPKiS1__param_0];
	ld.param.u64 	%rd2, [_Z9addKernelPiPKiS1__param_1];
	ld.param.u64 	%rd3, [_Z9addKernelPiPKiS1__param_2];
	cvta.to.global.u64 	%rd4, %rd1;
	cvta.to.global.u64 	%rd5, %rd3;
	cvta.to.global.u64 	%rd6, %rd2;
	mov.u32 	%r1, %tid.x;
	mul.wide.u32 	%rd7, %r1, 4;
	add.s64 	%rd8, %rd6, %rd7;
	ld.global.u32 	%r2, [%rd8];
	add.s64 	%rd9, %rd5, %rd7;
	ld.global.u32 	%r3, [%rd9];
	add.s32 	%r4, %r3, %r2;
	add.s64 	%rd10, %rd4, %rd7;
	st.global.u32 	[%rd10], %r4;
	ret;

}
	// .globl	_Z13IncKernelFuncPi
.visible .entry _Z13IncKernelFuncPi(
	.param .u64 .ptr .align 1 _Z13IncKernelFuncPi_param_0
)
{
	.reg .b32 	%r<4>;
	.reg .b64 	%rd<5>;

	ld.param.u64 	%rd1, [_Z13IncKernelFuncPi_param_0];
	cvta.to.global.u64 	%rd2, %rd1;
	mov.u32 	%r1, %tid.x;
	mul.wide.u32 	%rd3, %r1, 4;
	add.s64 	%rd4, %rd2, %rd3;
	ld.global.u32 	%r2, [%rd4];
	add.s32 	%r3, %r2, 1;
	st.global.u32 	[%rd4], %r3;
	ret;

}
	// .globl	_Z14addOtherKernelPiPKiS1_
.visible .entry _Z14addOtherKernelPiPKiS1_(
	.param .u64 .ptr .align 1 _Z14addOtherKernelPiPKiS1__param_0,
	.param .u64 .ptr .align 1 _Z14addOtherKernelPiPKiS1__param_1,
	.param .u64 .ptr .align 1 _Z14addOtherKernelPiPKiS1__param_2
)
{
	.reg .b32 	%r<11>;
	.reg .b64 	%rd<11>;

	ld.param.u64 	%rd1, [_Z14addOtherKernelPiPKiS1__param_0];
	ld.param.u64 	%rd2, [_Z14addOtherKernelPiPKiS1__param_1];
	ld.param.u64 	%rd3, [_Z14addOtherKernelPiPKiS1__param_2];
	cvta.to.global.u64 	%rd4, %rd1;
	cvta.to.global.u64 	%rd5, %rd3;
	cvta.to.global.u64 	%rd6, %rd2;
	mov.u32 	%r1, %tid.x;
	mul.wide.u32 	%rd7, %r1, 4;
	add.s64 	%rd8, %rd4, %rd7;
	add.s64 	%rd9, %rd6, %rd7;
	add.s64 	%rd10, %rd5, %rd7;
	ld.global.u32 	%r2, [%rd9];
	ld.global.u32 	%r3, [%rd10];
	add.s32 	%r4, %r3, %r2;
	st.global.u32 	[%rd8], %r4;
	ld.global.u32 	%r5, [%rd9];
	shr.u32 	%r6, %r5, 31;
	add.s32 	%r7, %r5, %r6;
	shr.s32 	%r8, %r7, 1;
	add.s32 	%r9, %r4, %r8;
	add.s32 	%r10, %r9, 10;
	st.global.u32 	[%rd8], %r10;
	ret;

}
	// .globl	_Z15WithConstKernelPiPKiS1_
.visible .entry _Z15WithConstKernelPiPKiS1_(
	.param .u64 .ptr .align 1 _Z15WithConstKernelPiPKiS1__param_0,
	.param .u64 .ptr .align 1 _Z15WithConstKernelPiPKiS1__param_1,
	.param .u64 .ptr .align 1 _Z15WithConstKernelPiPKiS1__param_2
)
{
	.reg .b32 	%r<10>;
	.reg .b32 	%f<6>;
	.reg .b64 	%rd<13>;

	ld.param.u64 	%rd1, [_Z15WithConstKernelPiPKiS1__param_0];
	ld.param.u64 	%rd2, [_Z15WithConstKernelPiPKiS1__param_1];
	ld.param.u64 	%rd3, [_Z15WithConstKernelPiPKiS1__param_2];
	cvta.to.global.u64 	%rd4, %rd1;
	cvta.to.global.u64 	%rd5, %rd3;
	cvta.to.global.u64 	%rd6, %rd2;
	mov.u32 	%r1, %tid.x;
	mul.wide.u32 	%rd7, %r1, 4;
	add.s64 	%rd8, %rd4, %rd7;
	add.s64 	%rd9, %rd6, %rd7;
	add.s64 	%rd10, %rd5, %rd7;
	ld.global.u32 	%r2, [%rd9];
	ld.global.u32 	%r3, [%rd10];
	add.s32 	%r4, %r3, %r2;
	st.global.u32 	[%rd8], %r4;
	ld.global.u32 	%r5, [%rd9];
	shr.u32 	%r6, %r5, 31;
	add.s32 	%r7, %r5, %r6;
	shr.s32 	%r8, %r7, 1;
	cvt.rn.f32.s32 	%f1, %r8;
	mov.u64 	%rd11, constantArray;
	add.s64 	%rd12, %rd11, %rd7;
	ld.const.f32 	%f2, [%rd12];
	add.f32 	%f3, %f2, %f1;
	cvt.rn.f32.s32 	%f4, %r4;
	add.f32 	%f5, %f3, %f4;
	cvt.rzi.s32.f32 	%r9, %f5;
	st.global.u32 	[%rd8], %r9;
	ret;

}


// ===== COMPILED SASS (sm_100) =====

	.target	sm_100

	.elftype	@"ET_EXEC"


//--------------------- .note.nv.tkinfo           --------------------------
	.section	.note.nv.tkinfo,"",@"SHT_NOTE"
	.sectionflags	@"SHF_NOTE_NV_TKINFO"
	.tkinfo
        /*0018*/ 	.word	0x00000002
        /*0030*/ 	.string	""
        /*0030*/ 	.string	"ptxas"
        /*0030*/ 	.string	"Cuda compilation tools, release 13.0, V13.0.88"
        /*0030*/ 	.string	"Build cuda_13.0.r13.0/compiler.36424714_0"
        /*0030*/ 	.string	"-arch sm_100 -m 64 "



//--------------------- .note.nv.cuinfo           --------------------------
	.section	.note.nv.cuinfo,"",@"SHT_NOTE"
	.sectionflags	@"SHF_NOTE_NV_CUINFO"
        /*0018*/ 	.short	0x0002
        /*001a*/ 	.short	0x0064
        /*001c*/ 	.short	0x0082
	.zero		2


//--------------------- .nv.info                  --------------------------
	.section	.nv.info,"",@"SHT_CUDA_INFO"
	.align	4


	//----- nvinfo : EIATTR_REGCOUNT
	.align		4
        /*0000*/ 	.byte	0x04, 0x2f
        /*0002*/ 	.short	(.L_2 - .L_1)
	.align		4
.L_1:
        /*0004*/ 	.word	index@(_Z9addKernelPiPKiS1_)
        /*0008*/ 	.word	0x0000000c


	//----- nvinfo : EIATTR_FRAME_SIZE
	.align		4
.L_2:
        /*000c*/ 	.byte	0x04, 0x11
        /*000e*/ 	.short	(.L_4 - .L_3)
	.align		4
.L_3:
        /*0010*/ 	.word	index@(_Z9addKernelPiPKiS1_)
        /*0014*/ 	.word	0x00000000


	//----- nvinfo : EIATTR_REGCOUNT
	.align		4
.L_4:
        /*0018*/ 	.byte	0x04, 0x2f
        /*001a*/ 	.short	(.L_6 - .L_5)
	.align		4
.L_5:
        /*001c*/ 	.word	index@(_Z13IncKernelFuncPi)
        /*0020*/ 	.word	0x00000008


	//----- nvinfo : EIATTR_FRAME_SIZE
	.align		4
.L_6:
        /*0024*/ 	.byte	0x04, 0x11
        /*0026*/ 	.short	(.L_8 - .L_7)
	.align		4
.L_7:
        /*0028*/ 	.word	index@(_Z13IncKernelFuncPi)
        /*002c*/ 	.word	0x00000000


	//----- nvinfo : EIATTR_REGCOUNT
	.align		4
.L_8:
        /*0030*/ 	.byte	0x04, 0x2f
        /*0032*/ 	.short	(.L_10 - .L_9)
	.align		4
.L_9:
        /*0034*/ 	.word	index@(_Z14addOtherKernelPiPKiS1_)
        /*0038*/ 	.word	0x0000000e


	//----- nvinfo : EIATTR_FRAME_SIZE
	.align		4
.L_10:
        /*003c*/ 	.byte	0x04, 0x11
        /*003e*/ 	.short	(.L_12 - .L_11)
	.align		4
.L_11:
        /*0040*/ 	.word	index@(_Z14addOtherKernelPiPKiS1_)
        /*0044*/ 	.word	0x00000000


	//----- nvinfo : EIATTR_REGCOUNT
	.align		4
.L_12:
        /*0048*/ 	.byte	0x04, 0x2f
        /*004a*/ 	.short	(.L_14 - .L_13)
	.align		4
.L_13:
        /*004c*/ 	.word	index@(_Z15WithConstKernelPiPKiS1_)
        /*0050*/ 	.word	0x0000000e


	//----- nvinfo : EIATTR_FRAME_SIZE
	.align		4
.L_14:
        /*0054*/ 	.byte	0x04, 0x11
        /*0056*/ 	.short	(.L_16 - .L_15)
	.align		4
.L_15:
        /*0058*/ 	.word	index@(_Z15WithConstKernelPiPKiS1_)
        /*005c*/ 	.word	0x00000000


	//----- nvinfo : EIATTR_MIN_STACK_SIZE
	.align		4
.L_16:
        /*0060*/ 	.byte	0x04, 0x12
        /*0062*/ 	.short	(.L_18 - .L_17)
	.align		4
.L_17:
        /*0064*/ 	.word	index@(_Z15WithConstKernelPiPKiS1_)
        /*0068*/ 	.word	0x00000000


	//----- nvinfo : EIATTR_MIN_STACK_SIZE
	.align		4
.L_18:
        /*006c*/ 	.byte	0x04, 0x12
        /*006e*/ 	.short	(.L_20 - .L_19)
	.align		4
.L_19:
        /*0070*/ 	.word	index@(_Z14addOtherKernelPiPKiS1_)
        /*0074*/ 	.word	0x00000000


	//----- nvinfo : EIATTR_MIN_STACK_SIZE
	.align		4
.L_20:
        /*0078*/ 	.byte	0x04, 0x12
        /*007a*/ 	.short	(.L_22 - .L_21)
	.align		4
.L_21:
        /*007c*/ 	.word	index@(_Z13IncKernelFuncPi)
        /*0080*/ 	.word	0x00000000


	//----- nvinfo : EIATTR_MIN_STACK_SIZE
	.align		4
.L_22:
        /*0084*/ 	.byte	0x04, 0x12
        /*0086*/ 	.short	(.L_24 - .L_23)
	.align		4
.L_23:
        /*0088*/ 	.word	index@(_Z9addKernelPiPKiS1_)
        /*008c*/ 	.word	0x00000000
.L_24:


//--------------------- .nv.compat                --------------------------
	.section	.nv.compat,"",@"SHT_CUDA_COMPAT_INFO"
	.align	4
        /*0000*/ 	.byte	0x02, 0x09, 0x00, 0x00, 0x02, 0x02, 0x01, 0x00, 0x02, 0x05, 0x05, 0x00, 0x03, 0x07, 0x01, 0x01
        /*0010*/ 	.byte	0x02, 0x03, 0x00, 0x00, 0x02, 0x06, 0x01, 0x00, 0x04, 0x0b, 0x08, 0x00, 0x09, 0x00, 0x00, 0x00
        /*0020*/ 	.byte	0x00, 0x00, 0x00, 0x00


//--------------------- .nv.info._Z15WithConstKernelPiPKiS1_ --------------------------
	.section	.nv.info._Z15WithConstKernelPiPKiS1_,"",@"SHT_CUDA_INFO"
	.sectionflags	@""
	.align	4


	//----- nvinfo : EIATTR_CUDA_API_VERSION
	.align		4
        /*0000*/ 	.byte	0x04, 0x37
        /*0002*/ 	.short	(.L_26 - .L_25)
.L_25:
        /*0004*/ 	.word	0x00000082


	//----- nvinfo : EIATTR_KPARAM_INFO
	.align		4
.L_26:
        /*0008*/ 	.byte	0x04, 0x17
        /*000a*/ 	.short	(.L_28 - .L_27)
.L_27:
        /*000c*/ 	.word	0x00000000
        /*0010*/ 	.short	0x0002
        /*0012*/ 	.short	0x0010
        /*0014*/ 	.byte	0x00, 0xf5, 0x21, 0x00


	//----- nvinfo : EIATTR_KPARAM_INFO
	.align		4
.L_28:
        /*0018*/ 	.byte	0x04, 0x17
        /*001a*/ 	.short	(.L_30 - .L_29)
.L_29:
        /*001c*/ 	.word	0x00000000
        /*0020*/ 	.short	0x0001
        /*0022*/ 	.short	0x0008
        /*0024*/ 	.byte	0x00, 0xf5, 0x21, 0x00


	//----- nvinfo : EIATTR_KPARAM_INFO
	.align		4
.L_30:
        /*0028*/ 	.byte	0x04, 0x17
        /*002a*/ 	.short	(.L_32 - .L_31)
.L_31:
        /*002c*/ 	.word	0x00000000
        /*0030*/ 	.short	0x0000
        /*0032*/ 	.short	0x0000
        /*0034*/ 	.byte	0x00, 0xf5, 0x21, 0x00


	//----- nvinfo : EIATTR_SPARSE_MMA_MASK
	.align		4
.L_32:
        /*0038*/ 	.byte	0x03, 0x50
        /*003a*/ 	.short	0x0000


	//----- nvinfo : EIATTR_MAXREG_COUNT
	.align		4
        /*003c*/ 	.byte	0x03, 0x1b
        /*003e*/ 	.short	0x00ff


	//----- nvinfo : EIATTR_MERCURY_ISA_VERSION
	.align		4
        /*0040*/ 	.byte	0x03, 0x5f
        /*0042*/ 	.short	0x0101


	//----- nvinfo : EIATTR_VRC_CTA_INIT_COUNT
	.align		4
        /*0044*/ 	.byte	0x02, 0x4a
	.zero		1
	.zero		1


	//----- nvinfo : EIATTR_EXIT_INSTR_OFFSETS
	.align		4
        /*0048*/ 	.byte	0x04, 0x1c
        /*004a*/ 	.short	(.L_34 - .L_33)


	//   ....[0]....
.L_33:
        /*004c*/ 	.word	0x000001a0


	//----- nvinfo : EIATTR_CBANK_PARAM_SIZE
	.align		4
.L_34:
        /*0050*/ 	.byte	0x03, 0x19
        /*0052*/ 	.short	0x0018


	//----- nvinfo : EIATTR_PARAM_CBANK
	.align		4
        /*0054*/ 	.byte	0x04, 0x0a
        /*0056*/ 	.short	(.L_36 - .L_35)
	.align		4
.L_35:
        /*0058*/ 	.word	index@(.nv.constant0._Z15WithConstKernelPiPKiS1_)
        /*005c*/ 	.short	0x0380
        /*005e*/ 	.short	0x0018


	//----- nvinfo : EIATTR_SW_WAR
	.align		4
.L_36:
        /*0060*/ 	.byte	0x04, 0x36
        /*0062*/ 	.short	(.L_38 - .L_37)
.L_37:
        /*0064*/ 	.word	0x00000008
.L_38:


//--------------------- .nv.info._Z14addOtherKernelPiPKiS1_ --------------------------
	.section	.nv.info._Z14addOtherKernelPiPKiS1_,"",@"SHT_CUDA_INFO"
	.sectionflags	@""
	.align	4


	//----- nvinfo : EIATTR_CUDA_API_VERSION
	.align		4
        /*0000*/ 	.byte	0x04, 0x37
        /*0002*/ 	.short	(.L_40 - .L_39)
.L_39:
        /*0004*/ 	.word	0x00000082


	//----- nvinfo : EIATTR_KPARAM_INFO
	.align		4
.L_40:
        /*0008*/ 	.byte	0x04, 0x17
        /*000a*/ 	.short	(.L_42 - .L_41)
.L_41:
        /*000c*/ 	.word	0x00000000
        /*0010*/ 	.short	0x0002
        /*0012*/ 	.short	0x0010
        /*0014*/ 	.byte	0x00, 0xf5, 0x21, 0x00


	//----- nvinfo : EIATTR_KPARAM_INFO
	.align		4
.L_42:
        /*0018*/ 	.byte	0x04, 0x17
        /*001a*/ 	.short	(.L_44 - .L_43)
.L_43:
        /*001c*/ 	.word	0x00000000
        /*0020*/ 	.short	0x0001
        /*0022*/ 	.short	0x0008
        /*0024*/ 	.byte	0x00, 0xf5, 0x21, 0x00


	//----- nvinfo : EIATTR_KPARAM_INFO
	.align		4
.L_44:
        /*0028*/ 	.byte	0x04, 0x17
        /*002a*/ 	.short	(.L_46 - .L_45)
.L_45:
        /*002c*/ 	.word	0x00000000
        /*0030*/ 	.short	0x0000
        /*0032*/ 	.short	0x0000
        /*0034*/ 	.byte	0x00, 0xf5, 0x21, 0x00


	//----- nvinfo : EIATTR_SPARSE_MMA_MASK
	.align		4
.L_46:
        /*0038*/ 	.byte	0x03, 0x50
        /*003a*/ 	.short	0x0000


	//----- nvinfo : EIATTR_MAXREG_COUNT
	.align		4
        /*003c*/ 	.byte	0x03, 0x1b
        /*003e*/ 	.short	0x00ff


	//----- nvinfo : EIATTR_MERCURY_ISA_VERSION
	.align		4
        /*0040*/ 	.byte	0x03, 0x5f
        /*0042*/ 	.short	0x0101


	//----- nvinfo : EIATTR_VRC_CTA_INIT_COUNT
	.align		4
        /*0044*/ 	.byte	0x02, 0x4a
	.zero		1
	.zero		1


	//----- nvinfo : EIATTR_EXIT_INSTR_OFFSETS
	.align		4
        /*0048*/ 	.byte	0x04, 0x1c
        /*004a*/ 	.short	(.L_48 - .L_47)


	//   ....[0]....
.L_47:
        /*004c*/ 	.word	0x00000120


	//----- nvinfo : EIATTR_CBANK_PARAM_SIZE
	.align		4
.L_48:
        /*0050*/ 	.byte	0x03, 0x19
        /*0052*/ 	.short	0x0018


	//----- nvinfo : EIATTR_PARAM_CBANK
	.align		4
        /*0054*/ 	.byte	0x04, 0x0a
        /*0056*/ 	.short	(.L_50 - .L_49)
	.align		4
.L_49:
        /*0058*/ 	.word	index@(.nv.constant0._Z14addOtherKernelPiPKiS1_)
        /*005c*/ 	.short	0x0380
        /*005e*/ 	.short	0x0018


	//----- nvinfo : EIATTR_SW_WAR
	.align		4
.L_50:
        /*0060*/ 	.byte	0x04, 0x36
        /*0062*/ 	.short	(.L_52 - .L_51)
.L_51:
        /*0064*/ 	.word	0x00000008
.L_52:


//--------------------- .nv.info._Z13IncKernelFuncPi --------------------------
	.section	.nv.info._Z13IncKernelFuncPi,"",@"SHT_CUDA_INFO"
	.sectionflags	@""
	.align	4


	//----- nvinfo : EIATTR_CUDA_API_VERSION
	.align		4
        /*0000*/ 	.byte	0x04, 0x37
        /*0002*/ 	.short	(.L_54 - .L_53)
.L_53:
        /*0004*/ 	.word	0x00000082


	//----- nvinfo : EIATTR_KPARAM_INFO
	.align		4
.L_54:
        /*0008*/ 	.byte	0x04, 0x17
        /*000a*/ 	.short	(.L_56 - .L_55)
.L_55:
        /*000c*/ 	.word	0x00000000
        /*0010*/ 	.short	0x0000
        /*0012*/ 	.short	0x0000
        /*0014*/ 	.byte	0x00, 0xf5, 0x21, 0x00


	//----- nvinfo : EIATTR_SPARSE_MMA_MASK
	.align		4
.L_56:
        /*0018*/ 	.byte	0x03, 0x50
        /*001a*/ 	.short	0x0000


	//----- nvinfo : EIATTR_MAXREG_COUNT
	.align		4
        /*001c*/ 	.byte	0x03, 0x1b
        /*001e*/ 	.short	0x00ff


	//----- nvinfo : EIATTR_MERCURY_ISA_VERSION
	.align		4
        /*0020*/ 	.byte	0x03, 0x5f
        /*0022*/ 	.short	0x0101


	//----- nvinfo : EIATTR_VRC_CTA_INIT_COUNT
	.align		4
        /*0024*/ 	.byte	0x02, 0x4a
	.zero		1
	.zero		1


	//----- nvinfo : EIATTR_EXIT_INSTR_OFFSETS
	.align		4
        /*0028*/ 	.byte	0x04, 0x1c
        /*002a*/ 	.short	(.L_58 - .L_57)


	//   ....[0]....
.L_57:
        /*002c*/ 	.word	0x00000080


	//----- nvinfo : EIATTR_CBANK_PARAM_SIZE
	.align		4
.L_58:
        /*0030*/ 	.byte	0x03, 0x19
        /*0032*/ 	.short	0x0008


	//----- nvinfo : EIATTR_PARAM_CBANK
	.align		4
        /*0034*/ 	.byte	0x04, 0x0a
        /*0036*/ 	.short	(.L_60 - .L_59)
	.align		4
.L_59:
        /*0038*/ 	.word	index@(.nv.constant0._Z13IncKernelFuncPi)
        /*003c*/ 	.short	0x0380
        /*003e*/ 	.short	0x0008


	//----- nvinfo : EIATTR_SW_WAR
	.align		4
.L_60:
        /*0040*/ 	.byte	0x04, 0x36
        /*0042*/ 	.short	(.L_62 - .L_61)
.L_61:
        /*0044*/ 	.word	0x00000008
.L_62:


//--------------------- .nv.info._Z9addKernelPiPKiS1_ --------------------------
	.section	.nv.info._Z9addKernelPiPKiS1_,"",@"SHT_CUDA_INFO"
	.sectionflags	@""
	.align	4


	//----- nvinfo : EIATTR_CUDA_API_VERSION
	.align		4
        /*0000*/ 	.byte	0x04, 0x37
        /*0002*/ 	.short	(.L_64 - .L_63)
.L_63:
        /*0004*/ 	.word	0x00000082


	//----- nvinfo : EIATTR_KPARAM_INFO
	.align		4
.L_64:
        /*0008*/ 	.byte	0x04, 0x17
        /*000a*/ 	.short	(.L_66 - .L_65)
.L_65:
        /*000c*/ 	.word	0x00000000
        /*0010*/ 	.short	0x0002
        /*0012*/ 	.short	0x0010
        /*0014*/ 	.byte	0x00, 0xf5, 0x21, 0x00


	//----- nvinfo : EIATTR_KPARAM_INFO
	.align		4
.L_66:
        /*0018*/ 	.byte	0x04, 0x17
        /*001a*/ 	.short	(.L_68 - .L_67)
.L_67:
        /*001c*/ 	.word	0x00000000
        /*0020*/ 	.short	0x0001
        /*0022*/ 	.short	0x0008
        /*0024*/ 	.byte	0x00, 0xf5, 0x21, 0x00


	//----- nvinfo : EIATTR_KPARAM_INFO
	.align		4
.L_68:
        /*0028*/ 	.byte	0x04, 0x17
        /*002a*/ 	.short	(.L_70 - .L_69)
.L_69:
        /*002c*/ 	.word	0x00000000
        /*0030*/ 	.short	0x0000
        /*0032*/ 	.short	0x0000
        /*0034*/ 	.byte	0x00, 0xf5, 0x21, 0x00


	//----- nvinfo : EIATTR_SPARSE_MMA_MASK
	.align		4
.L_70:
        /*0038*/ 	.byte	0x03, 0x50
        /*003a*/ 	.short	0x0000


	//----- nvinfo : EIATTR_MAXREG_COUNT
	.align		4
        /*003c*/ 	.byte	0x03, 0x1b
        /*003e*/ 	.short	0x00ff


	//----- nvinfo : EIATTR_MERCURY_ISA_VERSION
	.align		4
        /*0040*/ 	.byte	0x03, 0x5f
        /*0042*/ 	.short	0x0101


	//----- nvinfo : EIATTR_VRC_CTA_INIT_COUNT
	.align		4
        /*0044*/ 	.byte	0x02, 0x4a
	.zero		1
	.zero		1


	//----- nvinfo : EIATTR_EXIT_INSTR_OFFSETS
	.align		4
        /*0048*/ 	.byte	0x04, 0x1c
        /*004a*/ 	.short	(.L_72 - .L_71)


	//   ....[0]....
.L_71:
        /*004c*/ 	.word	0x000000d0


	//----- nvinfo : EIATTR_CBANK_PARAM_SIZE
	.align		4
.L_72:
        /*0050*/ 	.byte	0x03, 0x19
        /*0052*/ 	.short	0x0018


	//----- nvinfo : EIATTR_PARAM_CBANK
	.align		4
        /*0054*/ 	.byte	0x04, 0x0a
        /*0056*/ 	.short	(.L_74 - .L_73)
	.align		4
.L_73:
        /*0058*/ 	.word	index@(.nv.constant0._Z9addKernelPiPKiS1_)
        /*005c*/ 	.short	0x0380
        /*005e*/ 	.short	0x0018


	//----- nvinfo : EIATTR_SW_WAR
	.align		4
.L_74:
        /*0060*/ 	.byte	0x04, 0x36
        /*0062*/ 	.short	(.L_76 - .L_75)
.L_75:
        /*0064*/ 	.word	0x00000008
.L_76:


//--------------------- .nv.callgraph             --------------------------
	.section	.nv.callgraph,"",@"SHT_CUDA_CALLGRAPH"
	.align	4
	.sectionentsize	8
	.align		4
        /*0000*/ 	.word	0x00000000
	.align		4
        /*0004*/ 	.word	0xffffffff
	.align		4
        /*0008*/ 	.word	0x00000000
	.align		4
        /*000c*/ 	.word	0xfffffffe
	.align		4
        /*0010*/ 	.word	0x00000000
	.align		4
        /*0014*/ 	.word	0xfffffffd
	.align		4
        /*0018*/ 	.word	0x00000000
	.align		4
        /*001c*/ 	.word	0xfffffffc


//--------------------- .nv.constant3             --------------------------
	.section	.nv.constant3,"a",@progbits
	.align	4
.nv.constant3:
	.type		constantArray,@object
	.size		constantArray,(.L_0 - constantArray)
constantArray:
	.zero		80
.L_0:


//--------------------- .text._Z15WithConstKernelPiPKiS1_ --------------------------
	.section	.text._Z15WithConstKernelPiPKiS1_,"ax",@progbits
	.align	128
        .global         _Z15WithConstKernelPiPKiS1_
        .type           _Z15WithConstKernelPiPKiS1_,@function
        .size           _Z15WithConstKernelPiPKiS1_,(.L_x_4 - _Z15WithConstKernelPiPKiS1_)
        .other          _Z15WithConstKernelPiPKiS1_,@"STO_CUDA_ENTRY STV_DEFAULT"
_Z15WithConstKernelPiPKiS1_:
.text._Z15WithConstKernelPiPKiS1_:
[----:B------:R-:W-:Y:S01]  /*0000*/  LDC R1, c[0x0][0x37c] ;  /* 0x0000df00ff017b82 */ /* 0x000fe20000000800 */
[----:B------:R-:W0:Y:S01]  /*0010*/  S2R R4, SR_TID.X ;  /* 0x0000000000047919 */ /* 0x000e220000002100 */
[----:B------:R-:W1:Y:S01]  /*0020*/  LDCU.64 UR6, c[0x0][0x390] ;  /* 0x00007200ff0677ac */ /* 0x000e620008000a00 */
[----:B------:R-:W2:Y:S01]  /*0030*/  LDCU.128 UR8, c[0x0][0x380] ;  /* 0x00007000ff0877ac */ /* 0x000ea20008000c00 */
[----:B------:R-:W3:Y:S01]  /*0040*/  LDCU.64 UR4, c[0x0][0x358] ;  /* 0x00006b00ff0477ac */ /* 0x000ee20008000a00 */
[----:B0-----:R-:W-:-:S03]  /*0050*/  IMAD.WIDE.U32 R4, R4, 0x4, RZ ;  /* 0x0000000404047825 */ /* 0x001fc600078e00ff */
[C---:B-1----:R-:W-:Y:S02]  /*0060*/  IADD3 R8, P1, PT, R4.reuse, UR6, RZ ;  /* 0x0000000604087c10 */ /* 0x042fe4000ff3e0ff */
[----:B--2---:R-:W-:Y:S02]  /*0070*/  IADD3 R6, P0, PT, R4, UR10, RZ ;  /* 0x0000000a04067c10 */ /* 0x004fe4000ff1e0ff */
[C---:B------:R-:W-:Y:S02]  /*0080*/  IADD3.X R9, PT, PT, R5.reuse, UR7, RZ, P1, !PT ;  /* 0x0000000705097c10 */ /* 0x040fe40008ffe4ff */
[----:B------:R-:W-:-:S04]  /*0090*/  IADD3.X R7, PT, PT, R5, UR11, RZ, P0, !PT ;  /* 0x0000000b05077c10 */ /* 0x000fc800087fe4ff */
[----:B---3--:R-:W2:Y:S04]  /*00a0*/  LDG.E R9, desc[UR4][R8.64] ;  /* 0x0000000408097981 */ /* 0x008ea8000c1e1900 */
[----:B------:R-:W2:Y:S01]  /*00b0*/  LDG.E R0, desc[UR4][R6.64] ;  /* 0x0000000406007981 */ /* 0x000ea2000c1e1900 */
[----:B------:R-:W-:-:S04]  /*00c0*/  IADD3 R2, P0, PT, R4, UR8, RZ ;  /* 0x0000000804027c10 */ /* 0x000fc8000ff1e0ff */
[----:B------:R-:W-:Y:S01]  /*00d0*/  IADD3.X R3, PT, PT, R5, UR9, RZ, P0, !PT ;  /* 0x0000000905037c10 */ /* 0x000fe200087fe4ff */
[----:B------:R-:W0:Y:S01]  /*00e0*/  LDC R11, c[0x3][R4] ;  /* 0x00c00000040b7b82 */ /* 0x000e220000000800 */
[----:B--2---:R-:W-:-:S05]  /*00f0*/  IMAD.IADD R5, R0, 0x1, R9 ;  /* 0x0000000100057824 */ /* 0x004fca00078e0209 */
[----:B------:R-:W-:Y:S04]  /*0100*/  STG.E desc[UR4][R2.64], R5 ;  /* 0x0000000502007986 */ /* 0x000fe8000c101904 */
[----:B------:R-:W2:Y:S01]  /*0110*/  LDG.E R0, desc[UR4][R6.64] ;  /* 0x0000000406007981 */ /* 0x000ea2000c1e1900 */
[----:B------:R-:W-:Y:S02]  /*0120*/  I2FP.F32.S32 R9, R5 ;  /* 0x0000000500097245 */ /* 0x000fe40000201400 */
[----:B--2---:R-:W-:-:S04]  /*0130*/  LEA.HI R0, R0, R0, RZ, 0x1 ;  /* 0x0000000000007211 */ /* 0x004fc800078f08ff */
[----:B------:R-:W-:-:S04]  /*0140*/  SHF.R.S32.HI R0, RZ, 0x1, R0 ;  /* 0x00000001ff007819 */ /* 0x000fc80000011400 */
[----:B------:R-:W-:-:S05]  /*0150*/  I2FP.F32.S32 R0, R0 ;  /* 0x0000000000007245 */ /* 0x000fca0000201400 */
[----:B0-----:R-:W-:-:S04]  /*0160*/  FADD R0, R0, R11 ;  /* 0x0000000b00007221 */ /* 0x001fc80000000000 */
[----:B------:R-:W-:-:S04]  /*0170*/  FADD R0, R0, R9 ;  /* 0x0000000900007221 */ /* 0x000fc80000000000 */
[----:B------:R-:W0:Y:S02]  /*0180*/  F2I.TRUNC.NTZ R9, R0 ;  /* 0x0000000000097305 */ /* 0x000e24000020f100 */
[----:B0-----:R-:W-:Y:S01]  /*0190*/  STG.E desc[UR4][R2.64], R9 ;  /* 0x0000000902007986 */ /* 0x001fe2000c101904 */
[----:B------:R-:W-:Y:S05]  /*01a0*/  EXIT ;  /* 0x000000000000794d */ /* 0x000fea0003800000 */
.L_x_0:
[----:B------:R-:W-:-:S00]  /*01b0*/  BRA `(.L_x_0) ;  /* 0xfffffffc00fc7947 */ /* 0x000fc0000383ffff */
[----:B------:R-:W-:-:S00]  /*01c0*/  NOP ;  /* 0x0000000000007918 */ /* 0x000fc00000000000 */
        /* <DEDUP_REMOVED lines=11> */
.L_x_4:


//--------------------- .text._Z14addOtherKernelPiPKiS1_ --------------------------
	.section	.text._Z14addOtherKernelPiPKiS1_,"ax",@progbits
	.align	128
        .global         _Z14addOtherKernelPiPKiS1_
        .type           _Z14addOtherKernelPiPKiS1_,@function
        .size           _Z14addOtherKernelPiPKiS1_,(.L_x_5 - _Z14addOtherKernelPiPKiS1_)
        .other          _Z14addOtherKernelPiPKiS1_,@"STO_CUDA_ENTRY STV_DEFAULT"
_Z14addOtherKernelPiPKiS1_:
.text._Z14addOtherKernelPiPKiS1_:
[----:B------:R-:W-:Y:S01]  /*0000*/  LDC R1, c[0x0][0x37c] ;  /* 0x0000df00ff017b82 */ /* 0x000fe20000000800 */
[----:B------:R-:W0:Y:S07]  /*0010*/  S2R R9, SR_TID.X ;  /* 0x0000000000097919 */ /* 0x000e2e0000002100 */
[----:B------:R-:W0:Y:S01]  /*0020*/  LDC.64 R6, c[0x0][0x390] ;  /* 0x0000e400ff067b82 */ /* 0x000e220000000a00 */
[----:B------:R-:W1:Y:S07]  /*0030*/  LDCU.64 UR4, c[0x0][0x358] ;  /* 0x00006b00ff0477ac */ /* 0x000e6e0008000a00 */
[----:B------:R-:W2:Y:S08]  /*0040*/  LDC.64 R4, c[0x0][0x388] ;  /* 0x0000e200ff047b82 */ /* 0x000eb00000000a00 */
[----:B------:R-:W3:Y:S01]  /*0050*/  LDC.64 R2, c[0x0][0x380] ;  /* 0x0000e000ff027b82 */ /* 0x000ee20000000a00 */
[----:B0-----:R-:W-:-:S04]  /*0060*/  IMAD.WIDE.U32 R6, R9, 0x4, R6 ;  /* 0x0000000409067825 */ /* 0x001fc800078e0006 */
[C---:B--2---:R-:W-:Y:S02]  /*0070*/  IMAD.WIDE.U32 R4, R9.reuse, 0x4, R4 ;  /* 0x0000000409047825 */ /* 0x044fe400078e0004 */
[----:B-1----:R-:W2:Y:S04]  /*0080*/  LDG.E R7, desc[UR4][R6.64] ;  /* 0x0000000406077981 */ /* 0x002ea8000c1e1900 */
[----:B------:R-:W2:Y:S01]  /*0090*/  LDG.E R0, desc[UR4][R4.64] ;  /* 0x0000000404007981 */ /* 0x000ea2000c1e1900 */
[----:B---3--:R-:W-:Y:S01]  /*00a0*/  IMAD.WIDE.U32 R2, R9, 0x4, R2 ;  /* 0x0000000409027825 */ /* 0x008fe200078e0002 */
[----:B--2---:R-:W-:-:S05]  /*00b0*/  IADD3 R9, PT, PT, R0, R7, RZ ;  /* 0x0000000700097210 */ /* 0x004fca0007ffe0ff */
[----:B------:R-:W-:Y:S04]  /*00c0*/  STG.E desc[UR4][R2.64], R9 ;  /* 0x0000000902007986 */ /* 0x000fe8000c101904 */
[----:B------:R-:W2:Y:S02]  /*00d0*/  LDG.E R0, desc[UR4][R4.64] ;  /* 0x0000000404007981 */ /* 0x000ea4000c1e1900 */
[----:B--2---:R-:W-:-:S04]  /*00e0*/  LEA.HI R0, R0, R0, RZ, 0x1 ;  /* 0x0000000000007211 */ /* 0x004fc800078f08ff */
[----:B------:R-:W-:-:S04]  /*00f0*/  LEA.HI.SX32 R0, R0, R9, 0x1f ;  /* 0x0000000900007211 */ /* 0x000fc800078ffaff */
[----:B------:R-:W-:-:S05]  /*0100*/  IADD3 R11, PT, PT, R0, 0xa, RZ ;  /* 0x0000000a000b7810 */ /* 0x000fca0007ffe0ff */
[----:B------:R-:W-:Y:S01]  /*0110*/  STG.E desc[UR4][R2.64], R11 ;  /* 0x0000000b02007986 */ /* 0x000fe2000c101904 */
[----:B------:R-:W-:Y:S05]  /*0120*/  EXIT ;  /* 0x000000000000794d */ /* 0x000fea0003800000 */
.L_x_1:
        /* <DEDUP_REMOVED lines=13> */
.L_x_5:


//--------------------- .text._Z13IncKernelFuncPi --------------------------
	.section	.text._Z13IncKernelFuncPi,"ax",@progbits
	.align	128
        .global         _Z13IncKernelFuncPi
        .type           _Z13IncKernelFuncPi,@function
        .size           _Z13IncKernelFuncPi,(.L_x_6 - _Z13IncKernelFuncPi)
        .other          _Z13IncKernelFuncPi,@"STO_CUDA_ENTRY STV_DEFAULT"
_Z13IncKernelFuncPi:
.text._Z13IncKernelFuncPi:
[----:B------:R-:W-:Y:S01]  /*0000*/  LDC R1, c[0x0][0x37c] ;  /* 0x0000df00ff017b82 */ /* 0x000fe20000000800 */
[----:B------:R-:W0:Y:S07]  /*0010*/  S2R R5, SR_TID.X ;  /* 0x0000000000057919 */ /* 0x000e2e0000002100 */
[----:B------:R-:W0:Y:S01]  /*0020*/  LDC.64 R2, c[0x0][0x380] ;  /* 0x0000e000ff027b82 */ /* 0x000e220000000a00 */
[----:B------:R-:W1:Y:S01]  /*0030*/  LDCU.64 UR4, c[0x0][0x358] ;  /* 0x00006b00ff0477ac */ /* 0x000e620008000a00 */
[----:B0-----:R-:W-:-:S05]  /*0040*/  IMAD.WIDE.U32 R2, R5, 0x4, R2 ;  /* 0x0000000405027825 */ /* 0x001fca00078e0002 */
[----:B-1----:R-:W2:Y:S02]  /*0050*/  LDG.E R0, desc[UR4][R2.64] ;  /* 0x0000000402007981 */ /* 0x002ea4000c1e1900 */
[----:B--2---:R-:W-:-:S05]  /*0060*/  IADD3 R5, PT, PT, R0, 0x1, RZ ;  /* 0x0000000100057810 */ /* 0x004fca0007ffe0ff */
[----:B------:R-:W-:Y:S01]  /*0070*/  STG.E desc[UR4][R2.64], R5 ;  /* 0x0000000502007986 */ /* 0x000fe2000c101904 */
[----:B------:R-:W-:Y:S05]  /*0080*/  EXIT ;  /* 0x000000000000794d */ /* 0x000fea0003800000 */
.L_x_2:
        /* <DEDUP_REMOVED lines=15> */
.L_x_6:


//--------------------- .text._Z9addKernelPiPKiS1_ --------------------------
	.section	.text._Z9addKernelPiPKiS1_,"ax",@progbits
	.align	128
        .global         _Z9addKernelPiPKiS1_
        .type           _Z9addKernelPiPKiS1_,@function
        .size           _Z9addKernelPiPKiS1_,(.L_x_7 - _Z9addKernelPiPKiS1_)
        .other          _Z9addKernelPiPKiS1_,@"STO_CUDA_ENTRY STV_DEFAULT"
_Z9addKernelPiPKiS1_:
.text._Z9addKernelPiPKiS1_:
        /* <DEDUP_REMOVED lines=12> */
[----:B------:R-:W-:Y:S01]  /*00c0*/  STG.E desc[UR4][R6.64], R9 ;  /* 0x0000000906007986 */ /* 0x000fe2000c101904 */
[----:B------:R-:W-:Y:S05]  /*00d0*/  EXIT ;  /* 0x000000000000794d */ /* 0x000fea0003800000 */
.L_x_3:
        /* <DEDUP_REMOVED lines=10> */
.L_x_7:


//--------------------- .nv.shared.reserved.0     --------------------------
	.section	.nv.shared.reserved.0,"aw",@nobits
	.weak		__nv_reservedSMEM_offset_0_alias
	.size		__nv_reservedSMEM_offset_0_alias, 0, 64
	.other		__nv_reservedSMEM_offset_0_alias,@"STO_CUDA_RESERVED_SHARED STV_DEFAULT"
__nv_reservedSMEM_offset_0_alias:
	.zero		0
	.zero		64


//--------------------- .nv.constant0._Z15WithConstKernelPiPKiS1_ --------------------------
	.section	.nv.constant0._Z15WithConstKernelPiPKiS1_,"a",@progbits
	.sectionflags	@""
	.align	4
.nv.constant0._Z15WithConstKernelPiPKiS1_:
	.zero		920


//--------------------- .nv.constant0._Z14addOtherKernelPiPKiS1_ --------------------------
	.section	.nv.constant0._Z14addOtherKernelPiPKiS1_,"a",@progbits
	.sectionflags	@""
	.align	4
.nv.constant0._Z14addOtherKernelPiPKiS1_:
	.zero		920


//--------------------- .nv.constant0._Z13IncKernelFuncPi --------------------------
	.section	.nv.constant0._Z13IncKernelFuncPi,"a",@progbits
	.sectionflags	@""
	.align	4
.nv.constant0._Z13IncKernelFuncPi:
	.zero		904


//--------------------- .nv.constant0._Z9addKernelPiPKiS1_ --------------------------
	.section	.nv.constant0._Z9addKernelPiPKiS1_,"a",@progbits
	.sectionflags	@""
	.align	4
.nv.constant0._Z9addKernelPiPKiS1_:
	.zero		920


//--------------------- SYMBOLS --------------------------

	.type		.nv.reservedSmem.offset0,@object
	.size		.nv.reservedSmem.offset0,0x4
